//
// Generated by NVIDIA NVVM Compiler
//
// Compiler Build ID: CL-36424714
// Cuda compilation tools, release 13.0, V13.0.88
// Based on NVVM 20.0.0
//

.version 9.0
.target sm_100
.address_size 64

	// .globl	_Z4reluPKfPfmm

.visible .entry _Z4reluPKfPfmm(
	.param .u64 .ptr .align 1 _Z4reluPKfPfmm_param_0,
	.param .u64 .ptr .align 1 _Z4reluPKfPfmm_param_1,
	.param .u64 _Z4reluPKfPfmm_param_2,
	.param .u64 _Z4reluPKfPfmm_param_3
)
{
	.reg .pred 	%p<4>;
	.reg .b32 	%r<10>;
	.reg .b32 	%f<3>;
	.reg .b64 	%rd<14>;

	ld.param.u64 	%rd3, [_Z4reluPKfPfmm_param_0];
	ld.param.u64 	%rd4, [_Z4reluPKfPfmm_param_1];
	ld.param.u64 	%rd6, [_Z4reluPKfPfmm_param_2];
	ld.param.u64 	%rd7, [_Z4reluPKfPfmm_param_3];
	mov.u32 	%r1, %ntid.x;
	mov.u32 	%r2, %ctaid.x;
	mov.u32 	%r3, %tid.x;
	mad.lo.s32 	%r4, %r1, %r2, %r3;
	mov.u32 	%r5, %ntid.y;
	mov.u32 	%r6, %ctaid.y;
	mov.u32 	%r7, %tid.y;
	mad.lo.s32 	%r8, %r5, %r6, %r7;
	cvt.s64.s32 	%rd1, %r4;
	setp.le.u64 	%p1, %rd7, %rd1;
	cvt.u64.u32 	%rd2, %r8;
	setp.le.u64 	%p2, %rd6, %rd2;
	or.pred  	%p3, %p1, %p2;
	@%p3 bra 	$L__BB0_2;
	cvta.to.global.u64 	%rd8, %rd3;
	cvta.to.global.u64 	%rd9, %rd4;
	mad.lo.s64 	%rd10, %rd6, %rd1, %rd2;
	shl.b64 	%rd11, %rd10, 2;
	add.s64 	%rd12, %rd8, %rd11;
	ld.global.nc.f32 	%f1, [%rd12];
	max.f32 	%f2, %f1, 0f00000000;
	add.s64 	%rd13, %rd9, %rd11;
	st.global.f32 	[%rd13], %f2;
$L__BB0_2:
	ret;

}


// ===== COMPILED SASS (sm_100) =====

	.target	sm_100

	.elftype	@"ET_EXEC"


//--------------------- .note.nv.tkinfo           --------------------------
	.section	.note.nv.tkinfo,"",@"SHT_NOTE"
	.sectionflags	@"SHF_NOTE_NV_TKINFO"
	.tkinfo
        /*0018*/ 	.word	0x00000002
        /*0030*/ 	.string	""
        /*0030*/ 	.string	"ptxas"
        /*0030*/ 	.string	"Cuda compilation tools, release 13.0, V13.0.88"
        /*0030*/ 	.string	"Build cuda_13.0.r13.0/compiler.36424714_0"
        /*0030*/ 	.string	"-arch sm_100 -m 64 "



//--------------------- .note.nv.cuinfo           --------------------------
	.section	.note.nv.cuinfo,"",@"SHT_NOTE"
	.sectionflags	@"SHF_NOTE_NV_CUINFO"
        /*0018*/ 	.short	0x0002
        /*001a*/ 	.short	0x0064
        /*001c*/ 	.short	0x0082
	.zero		2


//--------------------- .nv.info                  --------------------------
	.section	.nv.info,"",@"SHT_CUDA_INFO"
	.align	4


	//----- nvinfo : EIATTR_REGCOUNT
	.align		4
        /*0000*/ 	.byte	0x04, 0x2f
        /*0002*/ 	.short	(.L_1 - .L_0)
	.align		4
.L_0:
        /*0004*/ 	.word	index@(_Z4reluPKfPfmm)
        /*0008*/ 	.word	0x0000000a


	//----- nvinfo : EIATTR_FRAME_SIZE
	.align		4
.L_1:
        /*000c*/ 	.byte	0x04, 0x11
        /*000e*/ 	.short	(.L_3 - .L_2)
	.align		4
.L_2:
        /*0010*/ 	.word	index@(_Z4reluPKfPfmm)
        /*0014*/ 	.word	0x00000000


	//----- nvinfo : EIATTR_MIN_STACK_SIZE
	.align		4
.L_3:
        /*0018*/ 	.byte	0x04, 0x12
        /*001a*/ 	.short	(.L_5 - .L_4)
	.align		4
.L_4:
        /*001c*/ 	.word	index@(_Z4reluPKfPfmm)
        /*0020*/ 	.word	0x00000000
.L_5:


//--------------------- .nv.compat                --------------------------
	.section	.nv.compat,"",@"SHT_CUDA_COMPAT_INFO"
	.align	4
        /*0000*/ 	.byte	0x02, 0x09, 0x00, 0x00, 0x02, 0x02, 0x01, 0x00, 0x02, 0x05, 0x05, 0x00, 0x03, 0x07, 0x01, 0x01
        /*0010*/ 	.byte	0x02, 0x03, 0x00, 0x00, 0x02, 0x06, 0x01, 0x00, 0x04, 0x0b, 0x08, 0x00, 0x09, 0x00, 0x00, 0x00
        /*0020*/ 	.byte	0x00, 0x00, 0x00, 0x00


//--------------------- .nv.info._Z4reluPKfPfmm   --------------------------
	.section	.nv.info._Z4reluPKfPfmm,"",@"SHT_CUDA_INFO"
	.sectionflags	@""
	.align	4


	//----- nvinfo : EIATTR_CUDA_API_VERSION
	.align		4
        /*0000*/ 	.byte	0x04, 0x37
        /*0002*/ 	.short	(.L_7 - .L_6)
.L_6:
        /*0004*/ 	.word	0x00000082


	//----- nvinfo : EIATTR_KPARAM_INFO
	.align		4
.L_7:
        /*0008*/ 	.byte	0x04, 0x17
        /*000a*/ 	.short	(.L_9 - .L_8)
.L_8:
        /*000c*/ 	.word	0x00000000
        /*0010*/ 	.short	0x0003
        /*0012*/ 	.short	0x0018
        /*0014*/ 	.byte	0x00, 0xf0, 0x21, 0x00


	//----- nvinfo : EIATTR_KPARAM_INFO
	.align		4
.L_9:
        /*0018*/ 	.byte	0x04, 0x17
        /*001a*/ 	.short	(.L_11 - .L_10)
.L_10:
        /*001c*/ 	.word	0x00000000
        /*0020*/ 	.short	0x0002
        /*0022*/ 	.short	0x0010
        /*0024*/ 	.byte	0x00, 0xf0, 0x21, 0x00


	//----- nvinfo : EIATTR_KPARAM_INFO
	.align		4
.L_11:
        /*0028*/ 	.byte	0x04, 0x17
        /*002a*/ 	.short	(.L_13 - .L_12)
.L_12:
        /*002c*/ 	.word	0x00000000
        /*0030*/ 	.short	0x0001
        /*0032*/ 	.short	0x0008
        /*0034*/ 	.byte	0x00, 0xf5, 0x21, 0x00


	//----- nvinfo : EIATTR_KPARAM_INFO
	.align		4
.L_13:
        /*0038*/ 	.byte	0x04, 0x17
        /*003a*/ 	.short	(.L_15 - .L_14)
.L_14:
        /*003c*/ 	.word	0x00000000
        /*0040*/ 	.short	0x0000
        /*0042*/ 	.short	0x0000
        /*0044*/ 	.byte	0x00, 0xf5, 0x21, 0x00


	//----- nvinfo : EIATTR_SPARSE_MMA_MASK
	.align		4
.L_15:
        /*0048*/ 	.byte	0x03, 0x50
        /*004a*/ 	.short	0x0000


	//----- nvinfo : EIATTR_MAXREG_COUNT
	.align		4
        /*004c*/ 	.byte	0x03, 0x1b
        /*004e*/ 	.short	0x00ff


	//----- nvinfo : EIATTR_MERCURY_ISA_VERSION
	.align		4
        /*0050*/ 	.byte	0x03, 0x5f
        /*0052*/ 	.short	0x0101


	//----- nvinfo : EIATTR_VRC_CTA_INIT_COUNT
	.align		4
        /*0054*/ 	.byte	0x02, 0x4a
	.zero		1
	.zero		1


	//----- nvinfo : EIATTR_EXIT_INSTR_OFFSETS
	.align		4
        /*0058*/ 	.byte	0x04, 0x1c
        /*005a*/ 	.short	(.L_17 - .L_16)


	//   ....[0]....
.L_16:
        /*005c*/ 	.word	0x000000f0


	//   ....[1]....
        /*0060*/ 	.word	0x00000200


	//----- nvinfo : EIATTR_CBANK_PARAM_SIZE
	.align		4
.L_17:
        /*0064*/ 	.byte	0x03, 0x19
        /*0066*/ 	.short	0x0020


	//----- nvinfo : EIATTR_PARAM_CBANK
	.align		4
        /*0068*/ 	.byte	0x04, 0x0a
        /*006a*/ 	.short	(.L_19 - .L_18)
	.align		4
.L_18:
        /*006c*/ 	.word	index@(.nv.constant0._Z4reluPKfPfmm)
        /*0070*/ 	.short	0x0380
        /*0072*/ 	.short	0x0020


	//----- nvinfo : EIATTR_SW_WAR
	.align		4
.L_19:
        /*0074*/ 	.byte	0x04, 0x36
        /*0076*/ 	.short	(.L_21 - .L_20)
.L_20:
        /*0078*/ 	.word	0x00000008
.L_21:


//--------------------- .nv.callgraph             --------------------------
	.section	.nv.callgraph,"",@"SHT_CUDA_CALLGRAPH"
	.align	4
	.sectionentsize	8
	.align		4
        /*0000*/ 	.word	0x00000000
	.align		4
        /*0004*/ 	.word	0xffffffff
	.align		4
        /*0008*/ 	.word	0x00000000
	.align		4
        /*000c*/ 	.word	0xfffffffe
	.align		4
        /*0010*/ 	.word	0x00000000
	.align		4
        /*0014*/ 	.word	0xfffffffd
	.align		4
        /*0018*/ 	.word	0x00000000
	.align		4
        /*001c*/ 	.word	0xfffffffc


//--------------------- .text._Z4reluPKfPfmm      --------------------------
	.section	.text._Z4reluPKfPfmm,"ax",@progbits
	.align	128
        .global         _Z4reluPKfPfmm
        .type           _Z4reluPKfPfmm,@function
        .size           _Z4reluPKfPfmm,(.L_x_1 - _Z4reluPKfPfmm)
        .other          _Z4reluPKfPfmm,@"STO_CUDA_ENTRY STV_DEFAULT"
_Z4reluPKfPfmm:
.text._Z4reluPKfPfmm:
[----:B------:R-:W-:Y:S01]  /*0000*/  LDC R1, c[0x0][0x37c] ;  /* 0x0000df00ff017b82 */ /* 0x000fe20000000800 */
[----:B------:R-:W0:Y:S01]  /*0010*/  S2R R2, SR_CTAID.Y ;  /* 0x0000000000027919 */ /* 0x000e220000002600 */
[----:B------:R-:W1:Y:S01]  /*0020*/  LDCU UR4, c[0x0][0x360] ;  /* 0x00006c00ff0477ac */ /* 0x000e620008000800 */
[----:B------:R-:W0:Y:S01]  /*0030*/  S2R R3, SR_TID.Y ;  /* 0x0000000000037919 */ /* 0x000e220000002200 */
[----:B------:R-:W0:Y:S01]  /*0040*/  LDCU UR5, c[0x0][0x364] ;  /* 0x00006c80ff0577ac */ /* 0x000e220008000800 */
[----:B------:R-:W1:Y:S01]  /*0050*/  S2R R5, SR_CTAID.X ;  /* 0x0000000000057919 */ /* 0x000e620000002500 */
[----:B------:R-:W2:Y:S01]  /*0060*/  LDCU.128 UR8, c[0x0][0x390] ;  /* 0x00007200ff0877ac */ /* 0x000ea20008000c00 */
[----:B------:R-:W1:Y:S01]  /*0070*/  S2R R0, SR_TID.X ;  /* 0x0000000000007919 */ /* 0x000e620000002100 */
[----:B0-----:R-:W-:-:S05]  /*0080*/  IMAD R2, R2, UR5, R3 ;  /* 0x0000000502027c24 */ /* 0x001fca000f8e0203 */
[----:B--2---:R-:W-:Y:S01]  /*0090*/  ISETP.GE.U32.AND P1, PT, R2, UR8, PT ;  /* 0x0000000802007c0c */ /* 0x004fe2000bf26070 */
[----:B-1----:R-:W-:-:S03]  /*00a0*/  IMAD R5, R5, UR4, R0 ;  /* 0x0000000405057c24 */ /* 0x002fc6000f8e0200 */
[----:B------:R-:W-:Y:S02]  /*00b0*/  ISETP.GE.U32.AND.EX P1, PT, RZ, UR9, PT, P1 ;  /* 0x00000009ff007c0c */ /* 0x000fe4000bf26110 */
[----:B------:R-:W-:Y:S02]  /*00c0*/  ISETP.GE.U32.AND P0, PT, R5, UR10, PT ;  /* 0x0000000a05007c0c */ /* 0x000fe4000bf06070 */
[----:B------:R-:W-:-:S04]  /*00d0*/  SHF.R.S32.HI R0, RZ, 0x1f, R5 ;  /* 0x0000001fff007819 */ /* 0x000fc80000011405 */
[----:B------:R-:W-:-:S13]  /*00e0*/  ISETP.GE.U32.OR.EX P0, PT, R0, UR11, P1, P0 ;  /* 0x0000000b00007c0c */ /* 0x000fda0008f06500 */
[----:B------:R-:W-:Y:S05]  /*00f0*/  @P0 EXIT ;  /* 0x000000000000094d */ /* 0x000fea0003800000 */
[----:B------:R-:W0:Y:S01]  /*0100*/  LDCU.128 UR12, c[0x0][0x380] ;  /* 0x00007000ff0c77ac */ /* 0x000e220008000c00 */
[----:B------:R-:W-:Y:S02]  /*0110*/  IMAD R0, R0, UR8, RZ ;  /* 0x0000000800007c24 */ /* 0x000fe4000f8e02ff */
[----:B------:R-:W-:Y:S01]  /*0120*/  IMAD.MOV.U32 R3, RZ, RZ, RZ ;  /* 0x000000ffff037224 */ /* 0x000fe200078e00ff */
[----:B------:R-:W1:Y:S01]  /*0130*/  LDCU.64 UR4, c[0x0][0x358] ;  /* 0x00006b00ff0477ac */ /* 0x000e620008000a00 */
[C---:B------:R-:W-:Y:S02]  /*0140*/  IMAD R7, R5.reuse, UR9, R0 ;  /* 0x0000000905077c24 */ /* 0x040fe4000f8e0200 */
[----:B------:R-:W-:-:S04]  /*0150*/  IMAD.WIDE.U32 R2, R5, UR8, R2 ;  /* 0x0000000805027c25 */ /* 0x000fc8000f8e0002 */
[----:B------:R-:W-:Y:S02]  /*0160*/  IMAD.IADD R3, R3, 0x1, R7 ;  /* 0x0000000103037824 */ /* 0x000fe400078e0207 */
[----:B------:R-:W-:-:S03]  /*0170*/  IMAD.SHL.U32 R4, R2, 0x4, RZ ;  /* 0x0000000402047824 */ /* 0x000fc600078e00ff */
[----:B------:R-:W-:Y:S02]  /*0180*/  SHF.L.U64.HI R0, R2, 0x2, R3 ;  /* 0x0000000202007819 */ /* 0x000fe40000010203 */
[----:B0-----:R-:W-:-:S04]  /*0190*/  IADD3 R2, P0, PT, R4, UR12, RZ ;  /* 0x0000000c04027c10 */ /* 0x001fc8000ff1e0ff */
[----:B------:R-:W-:-:S05]  /*01a0*/  IADD3.X R3, PT, PT, R0, UR13, RZ, P0, !PT ;  /* 0x0000000d00037c10 */ /* 0x000fca00087fe4ff */
[----:B-1----:R-:W2:Y:S01]  /*01b0*/  LDG.E.CONSTANT R2, desc[UR4][R2.64] ;  /* 0x0000000402027981 */ /* 0x002ea2000c1e9900 */
[----:B------:R-:W-:-:S04]  /*01c0*/  IADD3 R4, P0, PT, R4, UR14, RZ ;  /* 0x0000000e04047c10 */ /* 0x000fc8000ff1e0ff */
[----:B------:R-:W-:Y:S02]  /*01d0*/  IADD3.X R5, PT, PT, R0, UR15, RZ, P0, !PT ;  /* 0x0000000f00057c10 */ /* 0x000fe400087fe4ff */
[----:B--2---:R-:W-:-:S05]  /*01e0*/  FMNMX R7, RZ, R2, !PT ;  /* 0x00000002ff077209 */ /* 0x004fca0007800000 */
[----:B------:R-:W-:Y:S01]  /*01f0*/  STG.E desc[UR4][R4.64], R7 ;  /* 0x0000000704007986 */ /* 0x000fe2000c101904 */
[----:B------:R-:W-:Y:S05]  /*0200*/  EXIT ;  /* 0x000000000000794d */ /* 0x000fea0003800000 */
.L_x_0:
[----:B------:R-:W-:-:S00]  /*0210*/  BRA `(.L_x_0) ;  /* 0xfffffffc00fc7947 */ /* 0x000fc0000383ffff */
[----:B------:R-:W-:-:S00]  /*0220*/  NOP ;  /* 0x0000000000007918 */ /* 0x000fc00000000000 */
        /* <DEDUP_REMOVED lines=13> */
.L_x_1:


//--------------------- .nv.shared.reserved.0     --------------------------
	.section	.nv.shared.reserved.0,"aw",@nobits
	.weak		__nv_reservedSMEM_offset_0_alias
	.size		__nv_reservedSMEM_offset_0_alias, 0, 64
	.other		__nv_reservedSMEM_offset_0_alias,@"STO_CUDA_RESERVED_SHARED STV_DEFAULT"
__nv_reservedSMEM_offset_0_alias:
	.zero		0
	.zero		64


//--------------------- .nv.constant0._Z4reluPKfPfmm --------------------------
	.section	.nv.constant0._Z4reluPKfPfmm,"a",@progbits
	.sectionflags	@""
	.align	4
.nv.constant0._Z4reluPKfPfmm:
	.zero		928


//--------------------- SYMBOLS --------------------------

	.type		.nv.reservedSmem.offset0,@object
	.size		.nv.reservedSmem.offset0,0x4
